//
// Generated by NVIDIA NVVM Compiler
//
// Compiler Build ID: CL-36424714
// Cuda compilation tools, release 13.0, V13.0.88
// Based on NVVM 20.0.0
//

.version 9.0
.target sm_100
.address_size 64

	// .globl	_Z18metFilterSelectionPfPbS0_iii

.visible .entry _Z18metFilterSelectionPfPbS0_iii(
	.param .u64 .ptr .align 1 _Z18metFilterSelectionPfPbS0_iii_param_0,
	.param .u64 .ptr .align 1 _Z18metFilterSelectionPfPbS0_iii_param_1,
	.param .u64 .ptr .align 1 _Z18metFilterSelectionPfPbS0_iii_param_2,
	.param .u32 _Z18metFilterSelectionPfPbS0_iii_param_3,
	.param .u32 _Z18metFilterSelectionPfPbS0_iii_param_4,
	.param .u32 _Z18metFilterSelectionPfPbS0_iii_param_5
)
{
	.reg .pred 	%p<33>;
	.reg .b16 	%rs<11>;
	.reg .b32 	%r<10>;
	.reg .b32 	%f<8>;
	.reg .b64 	%rd<13>;

	ld.param.u64 	%rd3, [_Z18metFilterSelectionPfPbS0_iii_param_0];
	ld.param.u64 	%rd4, [_Z18metFilterSelectionPfPbS0_iii_param_1];
	ld.param.u64 	%rd5, [_Z18metFilterSelectionPfPbS0_iii_param_2];
	ld.param.u32 	%r2, [_Z18metFilterSelectionPfPbS0_iii_param_3];
	ld.param.u32 	%r4, [_Z18metFilterSelectionPfPbS0_iii_param_4];
	ld.param.u32 	%r3, [_Z18metFilterSelectionPfPbS0_iii_param_5];
	mov.u32 	%r5, %ctaid.x;
	mov.u32 	%r6, %ntid.x;
	mov.u32 	%r7, %tid.x;
	mad.lo.s32 	%r1, %r5, %r6, %r7;
	setp.ge.s32 	%p11, %r1, %r4;
	@%p11 bra 	$L__BB0_14;
	cvta.to.global.u64 	%rd6, %rd3;
	cvta.to.global.u64 	%rd7, %rd4;
	mad.lo.s32 	%r8, %r2, %r1, %r3;
	mul.wide.s32 	%rd8, %r8, 4;
	add.s64 	%rd1, %rd6, %rd8;
	ld.global.f32 	%f1, [%rd1];
	setp.eq.f32 	%p12, %f1, 0f00000000;
	setp.neu.f32 	%p13, %f1, 0f00000000;
	selp.u16 	%rs1, 1, 0, %p13;
	mul.lo.s32 	%r9, %r1, 7;
	cvt.s64.s32 	%rd9, %r9;
	add.s64 	%rd2, %rd7, %rd9;
	st.global.u8 	[%rd2], %rs1;
	@%p12 bra 	$L__BB0_4;
	ld.global.f32 	%f2, [%rd1+4];
	setp.eq.f32 	%p16, %f2, 0f00000000;
	setp.neu.f32 	%p17, %f2, 0f00000000;
	selp.u16 	%rs3, 1, 0, %p17;
	st.global.u8 	[%rd2+1], %rs3;
	mov.pred 	%p28, 0;
	@%p16 bra 	$L__BB0_5;
	ld.global.f32 	%f3, [%rd1+8];
	setp.neu.f32 	%p28, %f3, 0f00000000;
	bra.uni 	$L__BB0_5;
$L__BB0_4:
	mov.b16 	%rs2, 0;
	st.global.u8 	[%rd2+1], %rs2;
	mov.pred 	%p28, 0;
$L__BB0_5:
	selp.u16 	%rs4, 1, 0, %p28;
	st.global.u8 	[%rd2+2], %rs4;
	mov.pred 	%p29, 0;
	not.pred 	%p19, %p28;
	@%p19 bra 	$L__BB0_7;
	ld.global.f32 	%f4, [%rd1+12];
	setp.neu.f32 	%p29, %f4, 0f00000000;
$L__BB0_7:
	selp.u16 	%rs5, 1, 0, %p29;
	st.global.u8 	[%rd2+3], %rs5;
	mov.pred 	%p30, 0;
	not.pred 	%p21, %p29;
	@%p21 bra 	$L__BB0_9;
	ld.global.f32 	%f5, [%rd1+16];
	setp.neu.f32 	%p30, %f5, 0f00000000;
$L__BB0_9:
	selp.u16 	%rs6, 1, 0, %p30;
	st.global.u8 	[%rd2+4], %rs6;
	mov.pred 	%p31, 0;
	not.pred 	%p23, %p30;
	@%p23 bra 	$L__BB0_11;
	ld.global.f32 	%f6, [%rd1+20];
	setp.neu.f32 	%p31, %f6, 0f00000000;
$L__BB0_11:
	selp.u16 	%rs7, 1, 0, %p31;
	st.global.u8 	[%rd2+5], %rs7;
	mov.pred 	%p32, 0;
	not.pred 	%p25, %p31;
	@%p25 bra 	$L__BB0_13;
	ld.global.f32 	%f7, [%rd1+24];
	setp.neu.f32 	%p32, %f7, 0f00000000;
$L__BB0_13:
	selp.u16 	%rs8, 1, 0, %p32;
	st.global.u8 	[%rd2+6], %rs8;
	cvt.s64.s32 	%rd10, %r1;
	cvta.to.global.u64 	%rd11, %rd5;
	add.s64 	%rd12, %rd11, %rd10;
	ld.global.u8 	%rs9, [%rd12];
	setp.ne.s16 	%p26, %rs9, 0;
	and.pred  	%p27, %p26, %p32;
	selp.u16 	%rs10, 1, 0, %p27;
	st.global.u8 	[%rd12], %rs10;
$L__BB0_14:
	ret;

}


// ===== COMPILED SASS (sm_100) =====

	.target	sm_100

	.elftype	@"ET_EXEC"


//--------------------- .note.nv.tkinfo           --------------------------
	.section	.note.nv.tkinfo,"",@"SHT_NOTE"
	.sectionflags	@"SHF_NOTE_NV_TKINFO"
	.tkinfo
        /*0018*/ 	.word	0x00000002
        /*0030*/ 	.string	""
        /*0030*/ 	.string	"ptxas"
        /*0030*/ 	.string	"Cuda compilation tools, release 13.0, V13.0.88"
        /*0030*/ 	.string	"Build cuda_13.0.r13.0/compiler.36424714_0"
        /*0030*/ 	.string	"-arch sm_100 -m 64 "



//--------------------- .note.nv.cuinfo           --------------------------
	.section	.note.nv.cuinfo,"",@"SHT_NOTE"
	.sectionflags	@"SHF_NOTE_NV_CUINFO"
        /*0018*/ 	.short	0x0002
        /*001a*/ 	.short	0x0064
        /*001c*/ 	.short	0x0082
	.zero		2


//--------------------- .nv.info                  --------------------------
	.section	.nv.info,"",@"SHT_CUDA_INFO"
	.align	4


	//----- nvinfo : EIATTR_REGCOUNT
	.align		4
        /*0000*/ 	.byte	0x04, 0x2f
        /*0002*/ 	.short	(.L_1 - .L_0)
	.align		4
.L_0:
        /*0004*/ 	.word	index@(_Z18metFilterSelectionPfPbS0_iii)
        /*0008*/ 	.word	0x0000000e


	//----- nvinfo : EIATTR_FRAME_SIZE
	.align		4
.L_1:
        /*000c*/ 	.byte	0x04, 0x11
        /*000e*/ 	.short	(.L_3 - .L_2)
	.align		4
.L_2:
        /*0010*/ 	.word	index@(_Z18metFilterSelectionPfPbS0_iii)
        /*0014*/ 	.word	0x00000000


	//----- nvinfo : EIATTR_MIN_STACK_SIZE
	.align		4
.L_3:
        /*0018*/ 	.byte	0x04, 0x12
        /*001a*/ 	.short	(.L_5 - .L_4)
	.align		4
.L_4:
        /*001c*/ 	.word	index@(_Z18metFilterSelectionPfPbS0_iii)
        /*0020*/ 	.word	0x00000000
.L_5:


//--------------------- .nv.compat                --------------------------
	.section	.nv.compat,"",@"SHT_CUDA_COMPAT_INFO"
	.align	4
        /*0000*/ 	.byte	0x02, 0x09, 0x00, 0x00, 0x02, 0x02, 0x01, 0x00, 0x02, 0x05, 0x05, 0x00, 0x03, 0x07, 0x01, 0x01
        /*0010*/ 	.byte	0x02, 0x03, 0x00, 0x00, 0x02, 0x06, 0x01, 0x00, 0x04, 0x0b, 0x08, 0x00, 0x09, 0x00, 0x00, 0x00
        /*0020*/ 	.byte	0x00, 0x00, 0x00, 0x00


//--------------------- .nv.info._Z18metFilterSelectionPfPbS0_iii --------------------------
	.section	.nv.info._Z18metFilterSelectionPfPbS0_iii,"",@"SHT_CUDA_INFO"
	.sectionflags	@""
	.align	4


	//----- nvinfo : EIATTR_CUDA_API_VERSION
	.align		4
        /*0000*/ 	.byte	0x04, 0x37
        /*0002*/ 	.short	(.L_7 - .L_6)
.L_6:
        /*0004*/ 	.word	0x00000082


	//----- nvinfo : EIATTR_KPARAM_INFO
	.align		4
.L_7:
        /*0008*/ 	.byte	0x04, 0x17
        /*000a*/ 	.short	(.L_9 - .L_8)
.L_8:
        /*000c*/ 	.word	0x00000000
        /*0010*/ 	.short	0x0005
        /*0012*/ 	.short	0x0020
        /*0014*/ 	.byte	0x00, 0xf0, 0x11, 0x00


	//----- nvinfo : EIATTR_KPARAM_INFO
	.align		4
.L_9:
        /*0018*/ 	.byte	0x04, 0x17
        /*001a*/ 	.short	(.L_11 - .L_10)
.L_10:
        /*001c*/ 	.word	0x00000000
        /*0020*/ 	.short	0x0004
        /*0022*/ 	.short	0x001c
        /*0024*/ 	.byte	0x00, 0xf0, 0x11, 0x00


	//----- nvinfo : EIATTR_KPARAM_INFO
	.align		4
.L_11:
        /*0028*/ 	.byte	0x04, 0x17
        /*002a*/ 	.short	(.L_13 - .L_12)
.L_12:
        /*002c*/ 	.word	0x00000000
        /*0030*/ 	.short	0x0003
        /*0032*/ 	.short	0x0018
        /*0034*/ 	.byte	0x00, 0xf0, 0x11, 0x00


	//----- nvinfo : EIATTR_KPARAM_INFO
	.align		4
.L_13:
        /*0038*/ 	.byte	0x04, 0x17
        /*003a*/ 	.short	(.L_15 - .L_14)
.L_14:
        /*003c*/ 	.word	0x00000000
        /*0040*/ 	.short	0x0002
        /*0042*/ 	.short	0x0010
        /*0044*/ 	.byte	0x00, 0xf5, 0x21, 0x00


	//----- nvinfo : EIATTR_KPARAM_INFO
	.align		4
.L_15:
        /*0048*/ 	.byte	0x04, 0x17
        /*004a*/ 	.short	(.L_17 - .L_16)
.L_16:
        /*004c*/ 	.word	0x00000000
        /*0050*/ 	.short	0x0001
        /*0052*/ 	.short	0x0008
        /*0054*/ 	.byte	0x00, 0xf5, 0x21, 0x00


	//----- nvinfo : EIATTR_KPARAM_INFO
	.align		4
.L_17:
        /*0058*/ 	.byte	0x04, 0x17
        /*005a*/ 	.short	(.L_19 - .L_18)
.L_18:
        /*005c*/ 	.word	0x00000000
        /*0060*/ 	.short	0x0000
        /*0062*/ 	.short	0x0000
        /*0064*/ 	.byte	0x00, 0xf5, 0x21, 0x00


	//----- nvinfo : EIATTR_SPARSE_MMA_MASK
	.align		4
.L_19:
        /*0068*/ 	.byte	0x03, 0x50
        /*006a*/ 	.short	0x0000


	//----- nvinfo : EIATTR_MAXREG_COUNT
	.align		4
        /*006c*/ 	.byte	0x03, 0x1b
        /*006e*/ 	.short	0x00ff


	//----- nvinfo : EIATTR_MERCURY_ISA_VERSION
	.align		4
        /*0070*/ 	.byte	0x03, 0x5f
        /*0072*/ 	.short	0x0101


	//----- nvinfo : EIATTR_VRC_CTA_INIT_COUNT
	.align		4
        /*0074*/ 	.byte	0x02, 0x4a
	.zero		1
	.zero		1


	//----- nvinfo : EIATTR_EXIT_INSTR_OFFSETS
	.align		4
        /*0078*/ 	.byte	0x04, 0x1c
        /*007a*/ 	.short	(.L_21 - .L_20)


	//   ....[0]....
.L_20:
        /*007c*/ 	.word	0x00000070


	//   ....[1]....
        /*0080*/ 	.word	0x000004b0


	//----- nvinfo : EIATTR_CRS_STACK_SIZE
	.align		4
.L_21:
        /*0084*/ 	.byte	0x04, 0x1e
        /*0086*/ 	.short	(.L_23 - .L_22)
.L_22:
        /*0088*/ 	.word	0x00000000


	//----- nvinfo : EIATTR_CBANK_PARAM_SIZE
	.align		4
.L_23:
        /*008c*/ 	.byte	0x03, 0x19
        /*008e*/ 	.short	0x0024


	//----- nvinfo : EIATTR_PARAM_CBANK
	.align		4
        /*0090*/ 	.byte	0x04, 0x0a
        /*0092*/ 	.short	(.L_25 - .L_24)
	.align		4
.L_24:
        /*0094*/ 	.word	index@(.nv.constant0._Z18metFilterSelectionPfPbS0_iii)
        /*0098*/ 	.short	0x0380
        /*009a*/ 	.short	0x0024


	//----- nvinfo : EIATTR_SW_WAR
	.align		4
.L_25:
        /*009c*/ 	.byte	0x04, 0x36
        /*009e*/ 	.short	(.L_27 - .L_26)
.L_26:
        /*00a0*/ 	.word	0x00000008
.L_27:


//--------------------- .nv.callgraph             --------------------------
	.section	.nv.callgraph,"",@"SHT_CUDA_CALLGRAPH"
	.align	4
	.sectionentsize	8
	.align		4
        /*0000*/ 	.word	0x00000000
	.align		4
        /*0004*/ 	.word	0xffffffff
	.align		4
        /*0008*/ 	.word	0x00000000
	.align		4
        /*000c*/ 	.word	0xfffffffe
	.align		4
        /*0010*/ 	.word	0x00000000
	.align		4
        /*0014*/ 	.word	0xfffffffd
	.align		4
        /*0018*/ 	.word	0x00000000
	.align		4
        /*001c*/ 	.word	0xfffffffc


//--------------------- .text._Z18metFilterSelectionPfPbS0_iii --------------------------
	.section	.text._Z18metFilterSelectionPfPbS0_iii,"ax",@progbits
	.align	128
        .global         _Z18metFilterSelectionPfPbS0_iii
        .type           _Z18metFilterSelectionPfPbS0_iii,@function
        .size           _Z18metFilterSelectionPfPbS0_iii,(.L_x_10 - _Z18metFilterSelectionPfPbS0_iii)
        .other          _Z18metFilterSelectionPfPbS0_iii,@"STO_CUDA_ENTRY STV_DEFAULT"
_Z18metFilterSelectionPfPbS0_iii:
.text._Z18metFilterSelectionPfPbS0_iii:
[----:B------:R-:W-:Y:S01]  /*0000*/  LDC R1, c[0x0][0x37c] ;  /* 0x0000df00ff017b82 */ /* 0x000fe20000000800 */
[----:B------:R-:W0:Y:S07]  /*0010*/  S2R R3, SR_TID.X ;  /* 0x0000000000037919 */ /* 0x000e2e0000002100 */
[----:B------:R-:W0:Y:S01]  /*0020*/  S2UR UR4, SR_CTAID.X ;  /* 0x00000000000479c3 */ /* 0x000e220000002500 */
[----:B------:R-:W1:Y:S07]  /*0030*/  LDCU UR5, c[0x0][0x39c] ;  /* 0x00007380ff0577ac */ /* 0x000e6e0008000800 */
[----:B------:R-:W0:Y:S02]  /*0040*/  LDC R0, c[0x0][0x360] ;  /* 0x0000d800ff007b82 */ /* 0x000e240000000800 */
[----:B0-----:R-:W-:-:S05]  /*0050*/  IMAD R0, R0, UR4, R3 ;  /* 0x0000000400007c24 */ /* 0x001fca000f8e0203 */
[----:B-1----:R-:W-:-:S13]  /*0060*/  ISETP.GE.AND P0, PT, R0, UR5, PT ;  /* 0x0000000500007c0c */ /* 0x002fda000bf06270 */
[----:B------:R-:W-:Y:S05]  /*0070*/  @P0 EXIT ;  /* 0x000000000000094d */ /* 0x000fea0003800000 */
[----:B------:R-:W0:Y:S01]  /*0080*/  LDC R3, c[0x0][0x3a0] ;  /* 0x0000e800ff037b82 */ /* 0x000e220000000800 */
[----:B------:R-:W0:Y:S01]  /*0090*/  LDCU UR6, c[0x0][0x398] ;  /* 0x00007300ff0677ac */ /* 0x000e220008000800 */
[----:B------:R-:W1:Y:S06]  /*00a0*/  LDCU.64 UR4, c[0x0][0x358] ;  /* 0x00006b00ff0477ac */ /* 0x000e6c0008000a00 */
[----:B------:R-:W2:Y:S01]  /*00b0*/  LDC.64 R4, c[0x0][0x380] ;  /* 0x0000e000ff047b82 */ /* 0x000ea20000000a00 */
[----:B0-----:R-:W-:Y:S01]  /*00c0*/  IMAD R3, R0, UR6, R3 ;  /* 0x0000000600037c24 */ /* 0x001fe2000f8e0203 */
[----:B------:R-:W0:Y:S03]  /*00d0*/  LDCU.64 UR6, c[0x0][0x388] ;  /* 0x00007100ff0677ac */ /* 0x000e260008000a00 */
[----:B--2---:R-:W-:-:S05]  /*00e0*/  IMAD.WIDE R4, R3, 0x4, R4 ;  /* 0x0000000403047825 */ /* 0x004fca00078e0204 */
[----:B-1----:R-:W2:Y:S01]  /*00f0*/  LDG.E R6, desc[UR4][R4.64] ;  /* 0x0000000404067981 */ /* 0x002ea2000c1e1900 */
[----:B------:R-:W-:Y:S01]  /*0100*/  IMAD R3, R0, 0x7, RZ ;  /* 0x0000000700037824 */ /* 0x000fe200078e02ff */
[----:B------:R-:W-:Y:S04]  /*0110*/  BSSY.RECONVERGENT B0, `(.L_x_0) ;  /* 0x0000014000007945 */ /* 0x000fe80003800200 */
[----:B0-----:R-:W-:-:S04]  /*0120*/  IADD3 R2, P1, PT, R3, UR6, RZ ;  /* 0x0000000603027c10 */ /* 0x001fc8000ff3e0ff */
[----:B------:R-:W-:Y:S02]  /*0130*/  LEA.HI.X.SX32 R3, R3, UR7, 0x1, P1 ;  /* 0x0000000703037c11 */ /* 0x000fe400088f0eff */
[----:B--2---:R-:W-:-:S04]  /*0140*/  FSETP.NEU.AND P0, PT, R6, RZ, PT ;  /* 0x000000ff0600720b */ /* 0x004fc80003f0d000 */
[----:B------:R-:W-:-:S05]  /*0150*/  SEL R7, RZ, 0x1, !P0 ;  /* 0x00000001ff077807 */ /* 0x000fca0004000000 */
[----:B------:R0:W-:Y:S04]  /*0160*/  STG.E.U8 desc[UR4][R2.64], R7 ;  /* 0x0000000702007986 */ /* 0x0001e8000c101104 */
[----:B------:R-:W-:Y:S05]  /*0170*/  @!P0 BRA `(.L_x_1) ;  /* 0x0000000000288947 */ /* 0x000fea0003800000 */
[----:B------:R-:W2:Y:S01]  /*0180*/  LDG.E R6, desc[UR4][R4.64+0x4] ;  /* 0x0000040404067981 */ /* 0x000ea2000c1e1900 */
[----:B------:R-:W-:Y:S02]  /*0190*/  PLOP3.LUT P0, PT, PT, PT, PT, 0x8, 0x80 ;  /* 0x000000000080781c */ /* 0x000fe40003f0e170 */
[----:B------:R-:W-:Y:S02]  /*01a0*/  PLOP3.LUT P1, PT, PT, PT, PT, 0x8, 0x80 ;  /* 0x000000000080781c */ /* 0x000fe40003f2e170 */
[----:B--2---:R-:W-:-:S04]  /*01b0*/  FSETP.NEU.AND P2, PT, R6, RZ, PT ;  /* 0x000000ff0600720b */ /* 0x004fc80003f4d000 */
[----:B0-----:R-:W-:-:S05]  /*01c0*/  SEL R7, RZ, 0x1, !P2 ;  /* 0x00000001ff077807 */ /* 0x001fca0005000000 */
[----:B------:R0:W-:Y:S04]  /*01d0*/  STG.E.U8 desc[UR4][R2.64+0x1], R7 ;  /* 0x0000010702007986 */ /* 0x0001e8000c101104 */
[----:B------:R-:W-:Y:S05]  /*01e0*/  @!P2 BRA `(.L_x_2) ;  /* 0x000000000018a947 */ /* 0x000fea0003800000 */
[----:B------:R-:W2:Y:S02]  /*01f0*/  LDG.E R6, desc[UR4][R4.64+0x8] ;  /* 0x0000080404067981 */ /* 0x000ea4000c1e1900 */
[----:B--2---:R-:W-:Y:S01]  /*0200*/  FSETP.NEU.AND P1, PT, R6, RZ, PT ;  /* 0x000000ff0600720b */ /* 0x004fe20003f2d000 */
[----:B------:R-:W-:-:S12]  /*0210*/  BRA `(.L_x_2) ;  /* 0x00000000000c7947 */ /* 0x000fd80003800000 */
.L_x_1:
[----:B------:R1:W-:Y:S01]  /*0220*/  STG.E.U8 desc[UR4][R2.64+0x1], RZ ;  /* 0x000001ff02007986 */ /* 0x0003e2000c101104 */
[----:B------:R-:W-:Y:S02]  /*0230*/  PLOP3.LUT P0, PT, PT, PT, PT, 0x8, 0x80 ;  /* 0x000000000080781c */ /* 0x000fe40003f0e170 */
[----:B------:R-:W-:-:S13]  /*0240*/  PLOP3.LUT P1, PT, PT, PT, PT, 0x8, 0x80 ;  /* 0x000000000080781c */ /* 0x000fda0003f2e170 */
.L_x_2:
[----:B------:R-:W-:Y:S05]  /*0250*/  BSYNC.RECONVERGENT B0 ;  /* 0x0000000000007941 */ /* 0x000fea0003800200 */
.L_x_0:
[----:B0-----:R-:W-:Y:S01]  /*0260*/  SEL R7, RZ, 0x1, !P1 ;  /* 0x00000001ff077807 */ /* 0x001fe20004800000 */
[----:B------:R-:W-:Y:S01]  /*0270*/  BSSY.RECONVERGENT B0, `(.L_x_3) ;  /* 0x0000006000007945 */ /* 0x000fe20003800200 */
[----:B------:R-:W-:-:S03]  /*0280*/  PLOP3.LUT P2, PT, P0, PT, PT, 0x80, 0x8 ;  /* 0x000000000008781c */ /* 0x000fc6000074f070 */
[----:B------:R0:W-:Y:S01]  /*0290*/  STG.E.U8 desc[UR4][R2.64+0x2], R7 ;  /* 0x0000020702007986 */ /* 0x0001e2000c101104 */
[----:B------:R-:W-:Y:S09]  /*02a0*/  @!P1 BRA `(.L_x_4) ;  /* 0x0000000000089947 */ /* 0x000ff20003800000 */
[----:B------:R-:W2:Y:S02]  /*02b0*/  LDG.E R6, desc[UR4][R4.64+0xc] ;  /* 0x00000c0404067981 */ /* 0x000ea4000c1e1900 */
[----:B--2---:R-:W-:-:S13]  /*02c0*/  FSETP.NEU.AND P2, PT, R6, RZ, PT ;  /* 0x000000ff0600720b */ /* 0x004fda0003f4d000 */
.L_x_4:
[----:B------:R-:W-:Y:S05]  /*02d0*/  BSYNC.RECONVERGENT B0 ;  /* 0x0000000000007941 */ /* 0x000fea0003800200 */
.L_x_3:
[----:B0-----:R-:W-:Y:S01]  /*02e0*/  SEL R7, RZ, 0x1, !P2 ;  /* 0x00000001ff077807 */ /* 0x001fe20005000000 */
[----:B------:R-:W-:Y:S01]  /*02f0*/  BSSY.RECONVERGENT B0, `(.L_x_5) ;  /* 0x0000006000007945 */ /* 0x000fe20003800200 */
[----:B------:R-:W-:-:S03]  /*0300*/  PLOP3.LUT P1, PT, P0, PT, PT, 0x80, 0x8 ;  /* 0x000000000008781c */ /* 0x000fc6000072f070 */
[----:B------:R0:W-:Y:S01]  /*0310*/  STG.E.U8 desc[UR4][R2.64+0x3], R7 ;  /* 0x0000030702007986 */ /* 0x0001e2000c101104 */
[----:B------:R-:W-:Y:S09]  /*0320*/  @!P2 BRA `(.L_x_6) ;  /* 0x000000000008a947 */ /* 0x000ff20003800000 */
[----:B------:R-:W2:Y:S02]  /*0330*/  LDG.E R6, desc[UR4][R4.64+0x10] ;  /* 0x0000100404067981 */ /* 0x000ea4000c1e1900 */
[----:B--2---:R-:W-:-:S13]  /*0340*/  FSETP.NEU.AND P1, PT, R6, RZ, PT ;  /* 0x000000ff0600720b */ /* 0x004fda0003f2d000 */
.L_x_6:
[----:B------:R-:W-:Y:S05]  /*0350*/  BSYNC.RECONVERGENT B0 ;  /* 0x0000000000007941 */ /* 0x000fea0003800200 */
.L_x_5:
[----:B0-----:R-:W-:Y:S01]  /*0360*/  SEL R7, RZ, 0x1, !P1 ;  /* 0x00000001ff077807 */ /* 0x001fe20004800000 */
[----:B------:R-:W-:Y:S01]  /*0370*/  BSSY.RECONVERGENT B0, `(.L_x_7) ;  /* 0x0000006000007945 */ /* 0x000fe20003800200 */
[----:B------:R-:W-:-:S03]  /*0380*/  PLOP3.LUT P2, PT, P0, PT, PT, 0x80, 0x8 ;  /* 0x000000000008781c */ /* 0x000fc6000074f070 */
[----:B------:R0:W-:Y:S01]  /*0390*/  STG.E.U8 desc[UR4][R2.64+0x4], R7 ;  /* 0x0000040702007986 */ /* 0x0001e2000c101104 */
[----:B------:R-:W-:Y:S09]  /*03a0*/  @!P1 BRA `(.L_x_8) ;  /* 0x0000000000089947 */ /* 0x000ff20003800000 */
[----:B------:R-:W2:Y:S02]  /*03b0*/  LDG.E R6, desc[UR4][R4.64+0x14] ;  /* 0x0000140404067981 */ /* 0x000ea4000c1e1900 */
[----:B--2---:R-:W-:-:S13]  /*03c0*/  FSETP.NEU.AND P2, PT, R6, RZ, PT ;  /* 0x000000ff0600720b */ /* 0x004fda0003f4d000 */
.L_x_8:
[----:B------:R-:W-:Y:S05]  /*03d0*/  BSYNC.RECONVERGENT B0 ;  /* 0x0000000000007941 */ /* 0x000fea0003800200 */
.L_x_7:
[----:B------:R-:W-:Y:S01]  /*03e0*/  SEL R9, RZ, 0x1, !P2 ;  /* 0x00000001ff097807 */ /* 0x000fe20005000000 */
[----:B------:R-:W2:Y:S04]  /*03f0*/  LDCU.64 UR6, c[0x0][0x390] ;  /* 0x00007200ff0677ac */ /* 0x000ea80008000a00 */
[----:B------:R3:W-:Y:S04]  /*0400*/  STG.E.U8 desc[UR4][R2.64+0x5], R9 ;  /* 0x0000050902007986 */ /* 0x0007e8000c101104 */
[----:B------:R-:W4:Y:S01]  /*0410*/  @P2 LDG.E R4, desc[UR4][R4.64+0x18] ;  /* 0x0000180404042981 */ /* 0x000f22000c1e1900 */
[----:B--2---:R-:W-:-:S04]  /*0420*/  IADD3 R6, P1, PT, R0, UR6, RZ ;  /* 0x0000000600067c10 */ /* 0x004fc8000ff3e0ff */
[----:B0-----:R-:W-:Y:S02]  /*0430*/  LEA.HI.X.SX32 R7, R0, UR7, 0x1, P1 ;  /* 0x0000000700077c11 */ /* 0x001fe400088f0eff */
[----:B----4-:R-:W-:-:S04]  /*0440*/  @P2 FSETP.NEU.AND P0, PT, R4, RZ, PT ;  /* 0x000000ff0400220b */ /* 0x010fc80003f0d000 */
[----:B------:R-:W-:-:S05]  /*0450*/  SEL R11, RZ, 0x1, !P0 ;  /* 0x00000001ff0b7807 */ /* 0x000fca0004000000 */
[----:B------:R-:W-:Y:S04]  /*0460*/  STG.E.U8 desc[UR4][R2.64+0x6], R11 ;  /* 0x0000060b02007986 */ /* 0x000fe8000c101104 */
[----:B------:R-:W2:Y:S02]  /*0470*/  LDG.E.U8 R0, desc[UR4][R6.64] ;  /* 0x0000000406007981 */ /* 0x000ea4000c1e1100 */
[----:B--2---:R-:W-:-:S04]  /*0480*/  ISETP.NE.AND P0, PT, R0, RZ, P0 ;  /* 0x000000ff0000720c */ /* 0x004fc80000705270 */
[----:B---3--:R-:W-:-:S05]  /*0490*/  SEL R9, RZ, 0x1, !P0 ;  /* 0x00000001ff097807 */ /* 0x008fca0004000000 */
[----:B------:R-:W-:Y:S01]  /*04a0*/  STG.E.U8 desc[UR4][R6.64], R9 ;  /* 0x0000000906007986 */ /* 0x000fe2000c101104 */
[----:B------:R-:W-:Y:S05]  /*04b0*/  EXIT ;  /* 0x000000000000794d */ /* 0x000fea0003800000 */
.L_x_9:
[----:B------:R-:W-:-:S00]  /*04c0*/  BRA `(.L_x_9) ;  /* 0xfffffffc00fc7947 */ /* 0x000fc0000383ffff */
[----:B------:R-:W-:-:S00]  /*04d0*/  NOP ;  /* 0x0000000000007918 */ /* 0x000fc00000000000 */
        /* <DEDUP_REMOVED lines=10> */
.L_x_10:


//--------------------- .nv.shared.reserved.0     --------------------------
	.section	.nv.shared.reserved.0,"aw",@nobits
	.weak		__nv_reservedSMEM_offset_0_alias
	.size		__nv_reservedSMEM_offset_0_alias, 0, 64
	.other		__nv_reservedSMEM_offset_0_alias,@"STO_CUDA_RESERVED_SHARED STV_DEFAULT"
__nv_reservedSMEM_offset_0_alias:
	.zero		0
	.zero		64


//--------------------- .nv.constant0._Z18metFilterSelectionPfPbS0_iii --------------------------
	.section	.nv.constant0._Z18metFilterSelectionPfPbS0_iii,"a",@progbits
	.sectionflags	@""
	.align	4
.nv.constant0._Z18metFilterSelectionPfPbS0_iii:
	.zero		932


//--------------------- SYMBOLS --------------------------

	.type		.nv.reservedSmem.offset0,@object
	.size		.nv.reservedSmem.offset0,0x4
